	.headerflags	@"EF_CUDA_TEXMODE_UNIFIED EF_CUDA_64BIT_ADDRESS EF_CUDA_ACCELERATORS EF_CUDA_SM90 EF_CUDA_VIRTUAL_SM(EF_CUDA_SM90)"
	.elftype	@"ET_EXEC"


//--------------------- .nv.info                  --------------------------
	.section	.nv.info,"",@"SHT_CUDA_INFO"
	.align	4


	//----- nvinfo : EIATTR_REGCOUNT
	.align		4
        /*0000*/ 	.byte	0x04, 0x2f
        /*0002*/ 	.short	(.L_3 - .L_2)
	.align		4
.L_2:
        /*0004*/ 	.word	index@(triton_poi_fused__native_batch_norm_legit_no_training__prelu_kernel_cat_32)
        /*0008*/ 	.word	0x00000028


	//----- nvinfo : EIATTR_MIN_STACK_SIZE
	.align		4
.L_3:
        /*000c*/ 	.byte	0x04, 0x12
        /*000e*/ 	.short	(.L_5 - .L_4)
	.align		4
.L_4:
        /*0010*/ 	.word	index@(triton_poi_fused__native_batch_norm_legit_no_training__prelu_kernel_cat_32)
        /*0014*/ 	.word	0x00000000


	//----- nvinfo : EIATTR_FRAME_SIZE
	.align		4
.L_5:
        /*0018*/ 	.byte	0x04, 0x11
        /*001a*/ 	.short	(.L_7 - .L_6)
	.align		4
.L_6:
        /*001c*/ 	.word	index@(triton_poi_fused__native_batch_norm_legit_no_training__prelu_kernel_cat_32)
        /*0020*/ 	.word	0x00000000


	//----- nvinfo : EIATTR_MIN_STACK_SIZE
	.align		4
.L_7:
        /*0024*/ 	.byte	0x04, 0x12
        /*0026*/ 	.short	(.L_9 - .L_8)
	.align		4
.L_8:
        /*0028*/ 	.word	index@(triton_poi_fused__native_batch_norm_legit_no_training__prelu_kernel_cat_32)
        /*002c*/ 	.word	0x00000000
.L_9:


//--------------------- .nv.info.triton_poi_fused__native_batch_norm_legit_no_training__prelu_kernel_cat_32 --------------------------
	.section	.nv.info.triton_poi_fused__native_batch_norm_legit_no_training__prelu_kernel_cat_32,"",@"SHT_CUDA_INFO"
	.sectionflags	@""
	.align	4


	//----- nvinfo : EIATTR_CUDA_API_VERSION
	.align		4
        /*0000*/ 	.byte	0x04, 0x37
        /*0002*/ 	.short	(.L_11 - .L_10)
.L_10:
        /*0004*/ 	.word	0x0000007c


	//----- nvinfo : EIATTR_KPARAM_INFO
	.align		4
.L_11:
        /*0008*/ 	.byte	0x04, 0x17
        /*000a*/ 	.short	(.L_13 - .L_12)
.L_12:
        /*000c*/ 	.word	0x00000000
        /*0010*/ 	.short	0x000d
        /*0012*/ 	.short	0x0064
        /*0014*/ 	.byte	0x00, 0xf0, 0x11, 0x00


	//----- nvinfo : EIATTR_KPARAM_INFO
	.align		4
.L_13:
        /*0018*/ 	.byte	0x04, 0x17
        /*001a*/ 	.short	(.L_15 - .L_14)
.L_14:
        /*001c*/ 	.word	0x00000000
        /*0020*/ 	.short	0x000c
        /*0022*/ 	.short	0x0060
        /*0024*/ 	.byte	0x00, 0xf0, 0x11, 0x00


	//----- nvinfo : EIATTR_KPARAM_INFO
	.align		4
.L_15:
        /*0028*/ 	.byte	0x04, 0x17
        /*002a*/ 	.short	(.L_17 - .L_16)
.L_16:
        /*002c*/ 	.word	0x00000000
        /*0030*/ 	.short	0x000b
        /*0032*/ 	.short	0x0058
        /*0034*/ 	.byte	0x00, 0xf4, 0x21, 0x00


	//----- nvinfo : EIATTR_KPARAM_INFO
	.align		4
.L_17:
        /*0038*/ 	.byte	0x04, 0x17
        /*003a*/ 	.short	(.L_19 - .L_18)
.L_18:
        /*003c*/ 	.word	0x00000000
        /*0040*/ 	.short	0x000a
        /*0042*/ 	.short	0x0050
        /*0044*/ 	.byte	0x00, 0xf4, 0x21, 0x00


	//----- nvinfo : EIATTR_KPARAM_INFO
	.align		4
.L_19:
        /*0048*/ 	.byte	0x04, 0x17
        /*004a*/ 	.short	(.L_21 - .L_20)
.L_20:
        /*004c*/ 	.word	0x00000000
        /*0050*/ 	.short	0x0009
        /*0052*/ 	.short	0x0048
        /*0054*/ 	.byte	0x00, 0xf4, 0x21, 0x00


	//----- nvinfo : EIATTR_KPARAM_INFO
	.align		4
.L_21:
        /*0058*/ 	.byte	0x04, 0x17
        /*005a*/ 	.short	(.L_23 - .L_22)
.L_22:
        /*005c*/ 	.word	0x00000000
        /*0060*/ 	.short	0x0008
        /*0062*/ 	.short	0x0040
        /*0064*/ 	.byte	0x00, 0xf4, 0x21, 0x00


	//----- nvinfo : EIATTR_KPARAM_INFO
	.align		4
.L_23:
        /*0068*/ 	.byte	0x04, 0x17
        /*006a*/ 	.short	(.L_25 - .L_24)
.L_24:
        /*006c*/ 	.word	0x00000000
        /*0070*/ 	.short	0x0007
        /*0072*/ 	.short	0x0038
        /*0074*/ 	.byte	0x00, 0xf4, 0x21, 0x00


	//----- nvinfo : EIATTR_KPARAM_INFO
	.align		4
.L_25:
        /*0078*/ 	.byte	0x04, 0x17
        /*007a*/ 	.short	(.L_27 - .L_26)
.L_26:
        /*007c*/ 	.word	0x00000000
        /*0080*/ 	.short	0x0006
        /*0082*/ 	.short	0x0030
        /*0084*/ 	.byte	0x00, 0xf4, 0x21, 0x00


	//----- nvinfo : EIATTR_KPARAM_INFO
	.align		4
.L_27:
        /*0088*/ 	.byte	0x04, 0x17
        /*008a*/ 	.short	(.L_29 - .L_28)
.L_28:
        /*008c*/ 	.word	0x00000000
        /*0090*/ 	.short	0x0005
        /*0092*/ 	.short	0x0028
        /*0094*/ 	.byte	0x00, 0xf4, 0x21, 0x00


	//----- nvinfo : EIATTR_KPARAM_INFO
	.align		4
.L_29:
        /*0098*/ 	.byte	0x04, 0x17
        /*009a*/ 	.short	(.L_31 - .L_30)
.L_30:
        /*009c*/ 	.word	0x00000000
        /*00a0*/ 	.short	0x0004
        /*00a2*/ 	.short	0x0020
        /*00a4*/ 	.byte	0x00, 0xf4, 0x21, 0x00


	//----- nvinfo : EIATTR_KPARAM_INFO
	.align		4
.L_31:
        /*00a8*/ 	.byte	0x04, 0x17
        /*00aa*/ 	.short	(.L_33 - .L_32)
.L_32:
        /*00ac*/ 	.word	0x00000000
        /*00b0*/ 	.short	0x0003
        /*00b2*/ 	.short	0x0018
        /*00b4*/ 	.byte	0x00, 0xf4, 0x21, 0x00


	//----- nvinfo : EIATTR_KPARAM_INFO
	.align		4
.L_33:
        /*00b8*/ 	.byte	0x04, 0x17
        /*00ba*/ 	.short	(.L_35 - .L_34)
.L_34:
        /*00bc*/ 	.word	0x00000000
        /*00c0*/ 	.short	0x0002
        /*00c2*/ 	.short	0x0010
        /*00c4*/ 	.byte	0x00, 0xf4, 0x21, 0x00


	//----- nvinfo : EIATTR_KPARAM_INFO
	.align		4
.L_35:
        /*00c8*/ 	.byte	0x04, 0x17
        /*00ca*/ 	.short	(.L_37 - .L_36)
.L_36:
        /*00cc*/ 	.word	0x00000000
        /*00d0*/ 	.short	0x0001
        /*00d2*/ 	.short	0x0008
        /*00d4*/ 	.byte	0x00, 0xf4, 0x21, 0x00


	//----- nvinfo : EIATTR_KPARAM_INFO
	.align		4
.L_37:
        /*00d8*/ 	.byte	0x04, 0x17
        /*00da*/ 	.short	(.L_39 - .L_38)
.L_38:
        /*00dc*/ 	.word	0x00000000
        /*00e0*/ 	.short	0x0000
        /*00e2*/ 	.short	0x0000
        /*00e4*/ 	.byte	0x00, 0xf4, 0x21, 0x00


	//----- nvinfo : EIATTR_SPARSE_MMA_MASK
	.align		4
.L_39:
        /*00e8*/ 	.byte	0x03, 0x50
        /*00ea*/ 	.short	0x0000


	//----- nvinfo : EIATTR_MAXREG_COUNT
	.align		4
        /*00ec*/ 	.byte	0x03, 0x1b
        /*00ee*/ 	.short	0x00ff


	//----- nvinfo : EIATTR_EXIT_INSTR_OFFSETS
	.align		4
        /*00f0*/ 	.byte	0x04, 0x1c
        /*00f2*/ 	.short	(.L_41 - .L_40)


	//   ....[0]....
.L_40:
        /*00f4*/ 	.word	0x00000f70


	//   ....[1]....
        /*00f8*/ 	.word	0x00001040


	//----- nvinfo : EIATTR_REQNTID
	.align		4
.L_41:
        /*00fc*/ 	.byte	0x04, 0x10
        /*00fe*/ 	.short	(.L_43 - .L_42)
.L_42:
        /*0100*/ 	.word	0x00000080
        /*0104*/ 	.word	0x00000001
        /*0108*/ 	.word	0x00000001


	//----- nvinfo : EIATTR_CBANK_PARAM_SIZE
	.align		4
.L_43:
        /*010c*/ 	.byte	0x03, 0x19
        /*010e*/ 	.short	0x0068


	//----- nvinfo : EIATTR_PARAM_CBANK
	.align		4
        /*0110*/ 	.byte	0x04, 0x0a
        /*0112*/ 	.short	(.L_45 - .L_44)
	.align		4
.L_44:
        /*0114*/ 	.word	index@(.nv.constant0.triton_poi_fused__native_batch_norm_legit_no_training__prelu_kernel_cat_32)
        /*0118*/ 	.short	0x0210
        /*011a*/ 	.short	0x0068


	//----- nvinfo : EIATTR_SW_WAR
	.align		4
.L_45:
        /*011c*/ 	.byte	0x04, 0x36
        /*011e*/ 	.short	(.L_47 - .L_46)
.L_46:
        /*0120*/ 	.word	0x00000008
.L_47:


//--------------------- .nv.callgraph             --------------------------
	.section	.nv.callgraph,"",@"SHT_CUDA_CALLGRAPH"
	.align	4
	.sectionentsize	8
	.align		4
        /*0000*/ 	.word	0x00000000
	.align		4
        /*0004*/ 	.word	0xffffffff
	.align		4
        /*0008*/ 	.word	0x00000000
	.align		4
        /*000c*/ 	.word	0xfffffffe
	.align		4
        /*0010*/ 	.word	0x00000000
	.align		4
        /*0014*/ 	.word	0xfffffffd
	.align		4
        /*0018*/ 	.word	0x00000000
	.align		4
        /*001c*/ 	.word	0xfffffffc


//--------------------- .nv.constant4             --------------------------
	.section	.nv.constant4,"a",@progbits
	.align	8
	.align		8
.nv.constant4:
        /*0000*/ 	.dword	_$_str
	.align		8
        /*0008*/ 	.dword	_$_str_$_2


//--------------------- .text.triton_poi_fused__native_batch_norm_legit_no_training__prelu_kernel_cat_32 --------------------------
	.section	.text.triton_poi_fused__native_batch_norm_legit_no_training__prelu_kernel_cat_32,"ax",@progbits
	.sectionflags	@"SHF_BARRIERS=1"
	.align	128
        .global         triton_poi_fused__native_batch_norm_legit_no_training__prelu_kernel_cat_32
        .type           triton_poi_fused__native_batch_norm_legit_no_training__prelu_kernel_cat_32,@function
        .size           triton_poi_fused__native_batch_norm_legit_no_training__prelu_kernel_cat_32,(.L_x_1 - triton_poi_fused__native_batch_norm_legit_no_training__prelu_kernel_cat_32)
        .other          triton_poi_fused__native_batch_norm_legit_no_training__prelu_kernel_cat_32,@"STO_CUDA_ENTRY STV_DEFAULT"
triton_poi_fused__native_batch_norm_legit_no_training__prelu_kernel_cat_32:
.text.triton_poi_fused__native_batch_norm_legit_no_training__prelu_kernel_cat_32:
[----:B------:R-:W0:Y:S01]  /*0000*/  LDC R1, c[0x0][0x28] ;  /* 0x00000a00ff017b82 */ /* 0x000e220000000800 */
[----:B------:R-:W1:Y:S07]  /*0010*/  S2R R2, SR_TID.X ;  /* 0x0000000000027919 */ /* 0x000e6e0000002100 */
[----:B------:R-:W2:Y:S01]  /*0020*/  LDC.64 R16, c[0x0][0x238] ;  /* 0x00008e00ff107b82 */ /* 0x000ea20000000a00 */
[----:B------:R-:W-:Y:S02]  /*0030*/  CS2R R6, SRZ ;  /* 0x0000000000067805 */ /* 0x000fe4000001ff00 */
[----:B------:R-:W-:Y:S01]  /*0040*/  CS2R R4, SRZ ;  /* 0x0000000000047805 */ /* 0x000fe2000001ff00 */
[----:B------:R-:W3:Y:S01]  /*0050*/  S2R R0, SR_CTAID.Y ;  /* 0x0000000000007919 */ /* 0x000ee20000002600 */
[----:B------:R-:W-:Y:S01]  /*0060*/  ULDC.64 UR6, c[0x0][0x208] ;  /* 0x0000820000067ab9 */ /* 0x000fe20000000a00 */
[----:B------:R-:W4:Y:S02]  /*0070*/  S2R R8, SR_CTAID.X ;  /* 0x0000000000087919 */ /* 0x000f240000002500 */
[----:B------:R-:W5:Y:S08]  /*0080*/  LDC.64 R28, c[0x0][0x240] ;  /* 0x00009000ff1c7b82 */ /* 0x000f700000000a00 */
[----:B------:R-:W5:Y:S08]  /*0090*/  LDC.64 R18, c[0x0][0x248] ;  /* 0x00009200ff127b82 */ /* 0x000f700000000a00 */
[----:B------:R-:W5:Y:S01]  /*00a0*/  LDC.64 R30, c[0x0][0x250] ;  /* 0x00009400ff1e7b82 */ /* 0x000f620000000a00 */
[----:B-1----:R-:W-:-:S07]  /*00b0*/  LOP3.LUT R25, R2, 0x7f, RZ, 0xc0, !PT ;  /* 0x0000007f02197812 */ /* 0x002fce00078ec0ff */
[----:B------:R-:W1:Y:S01]  /*00c0*/  LDC.64 R22, c[0x0][0x258] ;  /* 0x00009600ff167b82 */ /* 0x000e620000000a00 */
[----:B---3--:R-:W-:Y:S01]  /*00d0*/  PRMT R25, R25, 0x6540, R0 ;  /* 0x0000654019197816 */ /* 0x008fe20000000000 */
[----:B----4-:R-:W-:-:S06]  /*00e0*/  IMAD.SHL.U32 R36, R8, 0x2, RZ ;  /* 0x0000000208247824 */ /* 0x010fcc00078e00ff */
[----:B------:R-:W3:Y:S01]  /*00f0*/  LDC.64 R26, c[0x0][0x210] ;  /* 0x00008400ff1a7b82 */ /* 0x000ee20000000a00 */
[----:B------:R-:W-:Y:S02]  /*0100*/  LOP3.LUT R3, R25, 0x80, RZ, 0xfc, !PT ;  /* 0x0000008019037812 */ /* 0x000fe400078efcff */
[----:B------:R-:W-:-:S05]  /*0110*/  LOP3.LUT R8, R8, 0x7fffffc0, RZ, 0xc0, !PT ;  /* 0x7fffffc008087812 */ /* 0x000fca00078ec0ff */
[----:B------:R-:W4:Y:S01]  /*0120*/  LDC.64 R34, c[0x0][0x218] ;  /* 0x00008600ff227b82 */ /* 0x000f220000000a00 */
[C---:B------:R-:W-:Y:S02]  /*0130*/  ISETP.GE.AND P3, PT, R36.reuse, 0x100, PT ;  /* 0x000001002400780c */ /* 0x040fe40003f66270 */
[----:B------:R-:W-:Y:S02]  /*0140*/  CS2R R10, SRZ ;  /* 0x00000000000a7805 */ /* 0x000fe4000001ff00 */
[----:B------:R-:W-:Y:S02]  /*0150*/  ISETP.GE.AND P1, PT, R25, 0x100, PT ;  /* 0x000001001900780c */ /* 0x000fe40003f26270 */
[----:B------:R-:W-:Y:S02]  /*0160*/  CS2R R12, SRZ ;  /* 0x00000000000c7805 */ /* 0x000fe4000001ff00 */
[----:B------:R-:W-:Y:S01]  /*0170*/  ISETP.GE.AND P0, PT, R3, 0x100, PT ;  /* 0x000001000300780c */ /* 0x000fe20003f06270 */
[----:B--2---:R-:W-:Y:S01]  /*0180*/  IMAD.WIDE R16, R36, 0x4, R16 ;  /* 0x0000000424107825 */ /* 0x004fe200078e0210 */
[C---:B------:R-:W-:Y:S01]  /*0190*/  ISETP.EQ.AND P5, PT, R8.reuse, 0x40, !P1 ;  /* 0x000000400800780c */ /* 0x040fe20004fa2270 */
[----:B------:R-:W2:Y:S01]  /*01a0*/  LDC.64 R32, c[0x0][0x220] ;  /* 0x00008800ff207b82 */ /* 0x000ea20000000a00 */
[----:B------:R-:W-:-:S02]  /*01b0*/  ISETP.EQ.AND P2, PT, R8, 0x40, !P0 ;  /* 0x000000400800780c */ /* 0x000fc40004742270 */
[----:B------:R-:W-:Y:S01]  /*01c0*/  CS2R R8, SRZ ;  /* 0x0000000000087805 */ /* 0x000fe2000001ff00 */
[C---:B-----5:R-:W-:Y:S01]  /*01d0*/  IMAD.WIDE R28, R36.reuse, 0x4, R28 ;  /* 0x00000004241c7825 */ /* 0x060fe200078e021c */
[C---:B------:R-:W-:Y:S01]  /*01e0*/  ISETP.LT.AND P4, PT, R36.reuse, 0x80, !P1 ;  /* 0x000000802400780c */ /* 0x040fe20004f81270 */
[----:B------:R-:W5:Y:S02]  /*01f0*/  @!P3 LDG.E.EL.64 R6, desc[UR6][R16.64] ;  /* 0x000000061006b981 */ /* 0x000f64000c2e1b00 */
[C---:B0-----:R-:W-:Y:S02]  /*0200*/  IMAD.WIDE R18, R36.reuse, 0x4, R18 ;  /* 0x0000000424127825 */ /* 0x041fe400078e0212 */
[----:B------:R3:W5:Y:S02]  /*0210*/  @!P3 LDG.E.EL.64 R4, desc[UR6][R28.64] ;  /* 0x000000061c04b981 */ /* 0x000764000c2e1b00 */
[----:B------:R-:W-:Y:S01]  /*0220*/  IMAD.WIDE R30, R36, 0x4, R30 ;  /* 0x00000004241e7825 */ /* 0x000fe200078e021e */
[----:B------:R-:W-:-:S02]  /*0230*/  CS2R R14, SRZ ;  /* 0x00000000000e7805 */ /* 0x000fc4000001ff00 */
[----:B------:R-:W-:Y:S01]  /*0240*/  P2R R37, PR, RZ, 0x2 ;  /* 0x00000002ff257803 */ /* 0x000fe20000000000 */
[----:B------:R0:W5:Y:S01]  /*0250*/  @!P3 LDG.E.EL.64 R8, desc[UR6][R18.64] ;  /* 0x000000061208b981 */ /* 0x000162000c2e1b00 */
[----:B-1----:R-:W-:-:S03]  /*0260*/  IMAD.WIDE R22, R36, 0x4, R22 ;  /* 0x0000000424167825 */ /* 0x002fc600078e0216 */
[----:B------:R4:W5:Y:S01]  /*0270*/  @!P3 LDG.E.EL.64 R10, desc[UR6][R30.64] ;  /* 0x000000061e0ab981 */ /* 0x000962000c2e1b00 */
[----:B------:R-:W-:-:S03]  /*0280*/  IMAD R21, R25, 0x80, R36 ;  /* 0x0000008019157824 */ /* 0x000fc600078e0224 */
[----:B------:R1:W5:Y:S01]  /*0290*/  @!P3 LDG.E.EL.64 R12, desc[UR6][R22.64] ;  /* 0x00000006160cb981 */ /* 0x000362000c2e1b00 */
[----:B------:R-:W-:Y:S01]  /*02a0*/  ISETP.LT.AND P3, PT, R36, 0x80, !P0 ;  /* 0x000000802400780c */ /* 0x000fe20004761270 */
[C---:B------:R-:W-:Y:S02]  /*02b0*/  VIADD R20, R21.reuse, 0xffffff80 ;  /* 0xffffff8015147836 */ /* 0x040fe40000000000 */
[----:B---3--:R-:W-:Y:S01]  /*02c0*/  IMAD.WIDE R28, R21, 0x4, R26 ;  /* 0x00000004151c7825 */ /* 0x008fe200078e021a */
[----:B0-----:R-:W-:-:S03]  /*02d0*/  CS2R R18, SRZ ;  /* 0x0000000000127805 */ /* 0x001fc6000001ff00 */
[----:B------:R-:W-:Y:S01]  /*02e0*/  IMAD R24, R3, 0x80, R36 ;  /* 0x0000008003187824 */ /* 0x000fe200078e0224 */
[----:B------:R-:W-:Y:S01]  /*02f0*/  CS2R R16, SRZ ;  /* 0x0000000000107805 */ /* 0x000fe2000001ff00 */
[----:B----4-:R-:W-:Y:S01]  /*0300*/  IMAD.WIDE R30, R20, 0x4, R34 ;  /* 0x00000004141e7825 */ /* 0x010fe200078e0222 */
[----:B------:R0:W3:Y:S03]  /*0310*/  @P4 LDG.E.EL.64 R14, desc[UR6][R28.64] ;  /* 0x000000061c0e4981 */ /* 0x0000e6000c2e1b00 */
[C---:B------:R-:W-:Y:S01]  /*0320*/  IMAD.WIDE R26, R24.reuse, 0x4, R26 ;  /* 0x00000004181a7825 */ /* 0x040fe200078e021a */
[----:B------:R4:W3:Y:S03]  /*0330*/  @P5 LDG.E.EL.64 R18, desc[UR6][R30.64] ;  /* 0x000000061e125981 */ /* 0x0008e6000c2e1b00 */
[C---:B-1----:R-:W-:Y:S01]  /*0340*/  VIADD R23, R24.reuse, 0xffffff80 ;  /* 0xffffff8018177836 */ /* 0x042fe20000000000 */
[----:B------:R2:W3:Y:S01]  /*0350*/  @P3 LDG.E.EL.64 R16, desc[UR6][R26.64] ;  /* 0x000000061a103981 */ /* 0x0004e2000c2e1b00 */
[----:B0-----:R-:W-:Y:S01]  /*0360*/  VIADD R29, R21, 0xffffff80 ;  /* 0xffffff80151d7836 */ /* 0x001fe20000000000 */
[----:B----4-:R-:W-:Y:S01]  /*0370*/  SHF.R.S32.HI R30, RZ, 0x17, R0 ;  /* 0x00000017ff1e7819 */ /* 0x010fe20000011400 */
[----:B------:R-:W-:-:S02]  /*0380*/  VIADD R31, R24, 0xffffff80 ;  /* 0xffffff80181f7836 */ /* 0x000fc40000000000 */
[----:B--2---:R-:W-:Y:S01]  /*0390*/  IMAD.WIDE R26, R29, 0x4, R32 ;  /* 0x000000041d1a7825 */ /* 0x004fe200078e0220 */
[----:B------:R-:W-:Y:S01]  /*03a0*/  SGXT R30, R30, 0x1 ;  /* 0x000000011e1e781a */ /* 0x000fe20000000200 */
[----:B------:R-:W0:Y:S02]  /*03b0*/  LDC.64 R28, c[0x0][0x230] ;  /* 0x00008c00ff1c7b82 */ /* 0x000e240000000a00 */
[----:B------:R-:W-:Y:S01]  /*03c0*/  IMAD.WIDE R34, R23, 0x4, R34 ;  /* 0x0000000417227825 */ /* 0x000fe200078e0222 */
[----:B------:R-:W-:-:S03]  /*03d0*/  CS2R R22, SRZ ;  /* 0x0000000000167805 */ /* 0x000fc6000001ff00 */
[----:B------:R-:W-:Y:S01]  /*03e0*/  IMAD.WIDE R32, R31, 0x4, R32 ;  /* 0x000000041f207825 */ /* 0x000fe200078e0220 */
[----:B------:R-:W-:Y:S02]  /*03f0*/  LEA.HI R31, R30, R25, RZ, 0x6 ;  /* 0x000000191e1f7211 */ /* 0x000fe400078f30ff */
[----:B------:R1:W2:Y:S01]  /*0400*/  @P5 LDG.E.EL.64 R22, desc[UR6][R26.64] ;  /* 0x000000061a165981 */ /* 0x0002a2000c2e1b00 */
[----:B------:R-:W-:Y:S02]  /*0410*/  CS2R R20, SRZ ;  /* 0x0000000000147805 */ /* 0x000fe4000001ff00 */
[----:B------:R-:W-:-:S04]  /*0420*/  CS2R R24, SRZ ;  /* 0x0000000000187805 */ /* 0x000fc8000001ff00 */
[----:B------:R4:W2:Y:S01]  /*0430*/  @P2 LDG.E.EL.64 R20, desc[UR6][R34.64] ;  /* 0x0000000622142981 */ /* 0x0008a2000c2e1b00 */
[----:B-1----:R-:W-:-:S03]  /*0440*/  IMAD.SHL.U32 R26, R31, 0x2, RZ ;  /* 0x000000021f1a7824 */ /* 0x002fc600078e00ff */
[----:B------:R0:W2:Y:S01]  /*0450*/  @P2 LDG.E.EL.64 R24, desc[UR6][R32.64] ;  /* 0x0000000620182981 */ /* 0x0000a2000c2e1b00 */
[----:B------:R-:W-:Y:S01]  /*0460*/  VIADD R31, R36, 0xffffff80 ;  /* 0xffffff80241f7836 */ /* 0x000fe20000000000 */
[----:B------:R-:W-:-:S05]  /*0470*/  LOP3.LUT R26, R26, 0xffffff80, RZ, 0xc0, !PT ;  /* 0xffffff801a1a7812 */ /* 0x000fca00078ec0ff */
[----:B----4-:R-:W-:Y:S01]  /*0480*/  IMAD.IADD R35, R31, 0x1, R26 ;  /* 0x000000011f237824 */ /* 0x010fe200078e021a */
[----:B------:R-:W-:-:S03]  /*0490*/  CS2R R26, SRZ ;  /* 0x00000000001a7805 */ /* 0x000fc6000001ff00 */
[----:B0-----:R-:W-:Y:S02]  /*04a0*/  IMAD.WIDE R32, R35, 0x4, R28 ;  /* 0x0000000423207825 */ /* 0x001fe400078e021c */
[----:B------:R-:W0:Y:S03]  /*04b0*/  LDC.64 R34, c[0x0][0x228] ;  /* 0x00008a00ff227b82 */ /* 0x000e260000000a00 */
[----:B------:R1:W4:Y:S01]  /*04c0*/  @P5 LDG.E.EL.64 R26, desc[UR6][R32.64] ;  /* 0x00000006201a5981 */ /* 0x000322000c2e1b00 */
[----:B------:R-:W-:-:S05]  /*04d0*/  LEA.HI R30, R30, R3, RZ, 0x6 ;  /* 0x000000031e1e7211 */ /* 0x000fca00078f30ff */
[----:B------:R-:W-:-:S05]  /*04e0*/  IMAD.SHL.U32 R30, R30, 0x2, RZ ;  /* 0x000000021e1e7824 */ /* 0x000fca00078e00ff */
[----:B------:R-:W-:-:S04]  /*04f0*/  LOP3.LUT R30, R30, 0xffffff80, RZ, 0xc0, !PT ;  /* 0xffffff801e1e7812 */ /* 0x000fc800078ec0ff */
[----:B------:R-:W-:Y:S02]  /*0500*/  IADD3 R30, R31, R30, RZ ;  /* 0x0000001e1f1e7210 */ /* 0x000fe40007ffe0ff */
[----:B-1----:R-:W-:-:S03]  /*0510*/  CS2R R32, SRZ ;  /* 0x0000000000207805 */ /* 0x002fc6000001ff00 */
[----:B------:R-:W-:-:S04]  /*0520*/  IMAD.WIDE R28, R30, 0x4, R28 ;  /* 0x000000041e1c7825 */ /* 0x000fc800078e021c */
[----:B0-----:R-:W-:Y:S01]  /*0530*/  IMAD.WIDE R34, R31, 0x4, R34 ;  /* 0x000000041f227825 */ /* 0x001fe200078e0222 */
[----:B------:R-:W-:-:S04]  /*0540*/  CS2R R30, SRZ ;  /* 0x00000000001e7805 */ /* 0x000fc8000001ff00 */
[----:B------:R-:W2:Y:S04]  /*0550*/  @P2 LDG.E.EL.64 R32, desc[UR6][R34.64] ;  /* 0x0000000622202981 */ /* 0x000ea8000c2e1b00 */
[----:B------:R0:W2:Y:S02]  /*0560*/  @P5 LDG.E.EL.64 R30, desc[UR6][R34.64] ;  /* 0x00000006221e5981 */ /* 0x0000a4000c2e1b00 */
[----:B0-----:R-:W-:-:S06]  /*0570*/  CS2R R34, SRZ ;  /* 0x0000000000227805 */ /* 0x001fcc000001ff00 */
[----:B------:R0:W2:Y:S01]  /*0580*/  @P2 LDG.E.EL.64 R34, desc[UR6][R28.64] ;  /* 0x000000061c222981 */ /* 0x0000a2000c2e1b00 */
[----:B-----5:R-:W-:-:S04]  /*0590*/  FADD R4, R4, 9.9999997473787516356e-06 ;  /* 0x3727c5ac04047421 */ /* 0x020fc80000000000 */
[----:B0-----:R-:W0:Y:S02]  /*05a0*/  MUFU.SQRT R28, R4 ;  /* 0x00000004001c7308 */ /* 0x001e240000002000 */
[C---:B0-----:R-:W-:Y:S02]  /*05b0*/  FSETP.GT.AND P1, PT, R28.reuse, 8.50705917302346158658e+37, PT ;  /* 0x7e8000001c00780b */ /* 0x041fe40003f24000 */
[----:B------:R-:W-:Y:S01]  /*05c0*/  FSETP.GEU.AND P6, PT, R28, 1.175494350822287508e-38, PT ;  /* 0x008000001c00780b */ /* 0x000fe20003fce000 */
[----:B------:R-:W-:-:S05]  /*05d0*/  IMAD.MOV.U32 R4, RZ, RZ, 0x3e800000 ;  /* 0x3e800000ff047424 */ /* 0x000fca00078e00ff */
[----:B------:R-:W-:-:S05]  /*05e0*/  FSEL R29, R4, 1, P1 ;  /* 0x3f800000041d7808 */ /* 0x000fca0000800000 */
[----:B------:R-:W-:-:S04]  /*05f0*/  @P1 FMUL R28, R28, 0.25 ;  /* 0x3e8000001c1c1820 */ /* 0x000fc80000400000 */
[----:B------:R-:W-:Y:S01]  /*0600*/  @!P6 FMUL R28, R28, 16777216 ;  /* 0x4b8000001c1ce820 */ /* 0x000fe20000400000 */
[----:B------:R-:W-:-:S05]  /*0610*/  @!P6 FMUL R29, R29, 16777216 ;  /* 0x4b8000001d1de820 */ /* 0x000fca0000400000 */
[----:B------:R-:W0:Y:S01]  /*0620*/  MUFU.RCP R28, R28 ;  /* 0x0000001c001c7308 */ /* 0x000e220000001000 */
[----:B----4-:R-:W-:-:S05]  /*0630*/  SEL R26, R26, RZ, P5 ;  /* 0x000000ff1a1a7207 */ /* 0x010fca0002800000 */
[----:B------:R-:W-:-:S04]  /*0640*/  FADD R26, RZ, -R26 ;  /* 0x8000001aff1a7221 */ /* 0x000fc80000000000 */
[----:B------:R-:W-:-:S05]  /*0650*/  FMUL R26, R26, 1.4426950216293334961 ;  /* 0x3fb8aa3b1a1a7820 */ /* 0x000fca0000400000 */
[----:B------:R-:W-:Y:S01]  /*0660*/  FSETP.GEU.AND P6, PT, R26, -126, PT ;  /* 0xc2fc00001a00780b */ /* 0x000fe20003fce000 */
[----:B0-----:R-:W-:Y:S01]  /*0670*/  FMUL R28, R28, R29 ;  /* 0x0000001d1c1c7220 */ /* 0x001fe20000400000 */
[----:B------:R-:W-:-:S11]  /*0680*/  SEL R27, R27, RZ, P5 ;  /* 0x000000ff1b1b7207 */ /* 0x000fd60002800000 */
[----:B------:R-:W-:-:S04]  /*0690*/  @!P6 FMUL R26, R26, 0.5 ;  /* 0x3f0000001a1ae820 */ /* 0x000fc80000400000 */
[----:B------:R-:W0:Y:S01]  /*06a0*/  MUFU.EX2 R29, R26 ;  /* 0x0000001a001d7308 */ /* 0x000e220000000800 */
[----:B------:R-:W-:-:S04]  /*06b0*/  FADD R27, RZ, -R27 ;  /* 0x8000001bff1b7221 */ /* 0x000fc80000000000 */
[----:B------:R-:W-:Y:S01]  /*06c0*/  FMUL R27, R27, 1.4426950216293334961 ;  /* 0x3fb8aa3b1b1b7820 */ /* 0x000fe20000400000 */
[----:B0-----:R-:W-:-:S04]  /*06d0*/  @!P6 FMUL R29, R29, R29 ;  /* 0x0000001d1d1de220 */ /* 0x001fc80000400000 */
[----:B------:R-:W-:-:S13]  /*06e0*/  FSETP.GEU.AND P6, PT, R27, -126, PT ;  /* 0xc2fc00001b00780b */ /* 0x000fda0003fce000 */
[----:B------:R-:W-:-:S06]  /*06f0*/  @!P6 FMUL R27, R27, 0.5 ;  /* 0x3f0000001b1be820 */ /* 0x000fcc0000400000 */
[----:B------:R-:W0:Y:S01]  /*0700*/  MUFU.EX2 R27, R27 ;  /* 0x0000001b001b7308 */ /* 0x000e220000000800 */
[----:B------:R-:W-:Y:S01]  /*0710*/  FADD R29, R29, 1 ;  /* 0x3f8000001d1d7421 */ /* 0x000fe20000000000 */
[----:B--2---:R-:W-:-:S05]  /*0720*/  SEL R34, R34, RZ, P2 ;  /* 0x000000ff22227207 */ /* 0x004fca0001000000 */
[----:B------:R-:W-:Y:S01]  /*0730*/  FADD R34, RZ, -R34 ;  /* 0x80000022ff227221 */ /* 0x000fe20000000000 */
[----:B0-----:R-:W-:Y:S01]  /*0740*/  @!P6 FMUL R27, R27, R27 ;  /* 0x0000001b1b1be220 */ /* 0x001fe20000400000 */
[----:B------:R-:W-:Y:S02]  /*0750*/  FSETP.GT.AND P6, PT, R29, 8.50705917302346158658e+37, PT ;  /* 0x7e8000001d00780b */ /* 0x000fe40003fc4000 */
[----:B------:R-:W-:Y:S02]  /*0760*/  FMUL R26, R34, 1.4426950216293334961 ;  /* 0x3fb8aa3b221a7820 */ /* 0x000fe40000400000 */
[----:B------:R-:W-:-:S09]  /*0770*/  FSEL R34, R4, 1, P6 ;  /* 0x3f80000004227808 */ /* 0x000fd20003000000 */
[----:B------:R-:W-:Y:S01]  /*0780*/  @P6 FMUL R29, R29, 0.25 ;  /* 0x3e8000001d1d6820 */ /* 0x000fe20000400000 */
[----:B------:R-:W-:-:S13]  /*0790*/  FSETP.GEU.AND P6, PT, R26, -126, PT ;  /* 0xc2fc00001a00780b */ /* 0x000fda0003fce000 */
[----:B------:R-:W-:-:S06]  /*07a0*/  @!P6 FMUL R26, R26, 0.5 ;  /* 0x3f0000001a1ae820 */ /* 0x000fcc0000400000 */
[----:B------:R-:W0:Y:S01]  /*07b0*/  MUFU.EX2 R26, R26 ;  /* 0x0000001a001a7308 */ /* 0x000e220000000800 */
[----:B------:R-:W-:Y:S01]  /*07c0*/  FADD R27, R27, 1 ;  /* 0x3f8000001b1b7421 */ /* 0x000fe20000000000 */
[----:B------:R-:W-:-:S06]  /*07d0*/  SEL R35, R35, RZ, P2 ;  /* 0x000000ff23237207 */ /* 0x000fcc0001000000 */
[----:B------:R-:W1:Y:S01]  /*07e0*/  MUFU.RCP R29, R29 ;  /* 0x0000001d001d7308 */ /* 0x000e620000001000 */
[----:B------:R-:W-:Y:S01]  /*07f0*/  FADD R35, RZ, -R35 ;  /* 0x80000023ff237221 */ /* 0x000fe20000000000 */
[----:B0-----:R-:W-:Y:S01]  /*0800*/  @!P6 FMUL R26, R26, R26 ;  /* 0x0000001a1a1ae220 */ /* 0x001fe20000400000 */
[----:B------:R-:W-:Y:S02]  /*0810*/  FSETP.GT.AND P6, PT, R27, 8.50705917302346158658e+37, PT ;  /* 0x7e8000001b00780b */ /* 0x000fe40003fc4000 */
[----:B------:R-:W-:Y:S01]  /*0820*/  FMUL R35, R35, 1.4426950216293334961 ;  /* 0x3fb8aa3b23237820 */ /* 0x000fe20000400000 */
[----:B-1----:R-:W-:Y:S01]  /*0830*/  FMUL R34, R29, R34 ;  /* 0x000000221d227220 */ /* 0x002fe20000400000 */
[----:B------:R-:W-:-:S09]  /*0840*/  FSEL R29, R4, 1, P6 ;  /* 0x3f800000041d7808 */ /* 0x000fd20003000000 */
[----:B------:R-:W-:Y:S01]  /*0850*/  @P6 FMUL R27, R27, 0.25 ;  /* 0x3e8000001b1b6820 */ /* 0x000fe20000400000 */
[----:B------:R-:W-:-:S13]  /*0860*/  FSETP.GEU.AND P6, PT, R35, -126, PT ;  /* 0xc2fc00002300780b */ /* 0x000fda0003fce000 */
[----:B------:R-:W-:-:S06]  /*0870*/  @!P6 FMUL R35, R35, 0.5 ;  /* 0x3f0000002323e820 */ /* 0x000fcc0000400000 */
[----:B------:R-:W0:Y:S01]  /*0880*/  MUFU.EX2 R35, R35 ;  /* 0x0000002300237308 */ /* 0x000e220000000800 */
[----:B------:R-:W-:-:S07]  /*0890*/  FADD R26, R26, 1 ;  /* 0x3f8000001a1a7421 */ /* 0x000fce0000000000 */
[----:B------:R-:W1:Y:S01]  /*08a0*/  MUFU.RCP R27, R27 ;  /* 0x0000001b001b7308 */ /* 0x000e620000001000 */
[----:B0-----:R-:W-:Y:S01]  /*08b0*/  @!P6 FMUL R35, R35, R35 ;  /* 0x000000232323e220 */ /* 0x001fe20000400000 */
[----:B------:R-:W-:Y:S01]  /*08c0*/  FSETP.GT.AND P6, PT, R26, 8.50705917302346158658e+37, PT ;  /* 0x7e8000001a00780b */ /* 0x000fe20003fc4000 */
[----:B-1----:R-:W-:-:S12]  /*08d0*/  FMUL R29, R27, R29 ;  /* 0x0000001d1b1d7220 */ /* 0x002fd80000400000 */
[----:B------:R-:W-:-:S04]  /*08e0*/  @P6 FMUL R26, R26, 0.25 ;  /* 0x3e8000001a1a6820 */ /* 0x000fc80000400000 */
[----:B------:R0:W1:Y:S01]  /*08f0*/  MUFU.RCP R27, R26 ;  /* 0x0000001a001b7308 */ /* 0x0000620000001000 */
[----:B------:R-:W-:Y:S01]  /*0900*/  FADD R5, R5, 9.9999997473787516356e-06 ;  /* 0x3727c5ac05057421 */ /* 0x000fe20000000000 */
[----:B0-----:R-:W-:Y:S01]  /*0910*/  FADD R26, R35, 1 ;  /* 0x3f800000231a7421 */ /* 0x001fe20000000000 */
[----:B------:R-:W-:-:S04]  /*0920*/  FSEL R35, R4, 1, P6 ;  /* 0x3f80000004237808 */ /* 0x000fc80003000000 */
[C---:B------:R-:W-:Y:S01]  /*0930*/  FSETP.GT.AND P6, PT, R26.reuse, 8.50705917302346158658e+37, PT ;  /* 0x7e8000001a00780b */ /* 0x040fe20003fc4000 */
[----:B-1----:R-:W-:Y:S02]  /*0940*/  FMUL R27, R27, R35 ;  /* 0x000000231b1b7220 */ /* 0x002fe40000400000 */
[----:B------:R0:W1:Y:S10]  /*0950*/  MUFU.SQRT R35, R5 ;  /* 0x0000000500237308 */ /* 0x0000740000002000 */
[----:B------:R-:W-:Y:S01]  /*0960*/  @P6 FMUL R26, R26, 0.25 ;  /* 0x3e8000001a1a6820 */ /* 0x000fe20000400000 */
[----:B0-----:R-:W-:-:S05]  /*0970*/  FSEL R5, R4, 1, P6 ;  /* 0x3f80000004057808 */ /* 0x001fca0003000000 */
[----:B------:R-:W0:Y:S01]  /*0980*/  MUFU.RCP R26, R26 ;  /* 0x0000001a001a7308 */ /* 0x000e220000001000 */
[C---:B-1----:R-:W-:Y:S02]  /*0990*/  FSETP.GT.AND P1, PT, R35.reuse, 8.50705917302346158658e+37, PT ;  /* 0x7e8000002300780b */ /* 0x042fe40003f24000 */
[----:B------:R-:W-:Y:S02]  /*09a0*/  FSETP.GEU.AND P6, PT, R35, 1.175494350822287508e-38, PT ;  /* 0x008000002300780b */ /* 0x000fe40003fce000 */
[----:B------:R-:W-:-:S09]  /*09b0*/  FSEL R4, R4, 1, P1 ;  /* 0x3f80000004047808 */ /* 0x000fd20000800000 */
[----:B------:R-:W-:Y:S01]  /*09c0*/  @P1 FMUL R35, R35, 0.25 ;  /* 0x3e80000023231820 */ /* 0x000fe20000400000 */
[----:B0-----:R-:W-:Y:S01]  /*09d0*/  FMUL R5, R26, R5 ;  /* 0x000000051a057220 */ /* 0x001fe20000400000 */
[----:B------:R-:W-:Y:S01]  /*09e0*/  SEL R26, R25, RZ, P2 ;  /* 0x000000ff191a7207 */ /* 0x000fe20001000000 */
[----:B------:R-:W-:Y:S01]  /*09f0*/  @!P6 FMUL R4, R4, 16777216 ;  /* 0x4b8000000404e820 */ /* 0x000fe20000400000 */
[----:B------:R-:W-:Y:S02]  /*0a00*/  @!P6 FMUL R35, R35, 16777216 ;  /* 0x4b8000002323e820 */ /* 0x000fe40000400000 */
[----:B------:R-:W-:Y:S02]  /*0a10*/  FSETP.GT.AND P6, PT, R26, RZ, PT ;  /* 0x000000ff1a00720b */ /* 0x000fe40003fc4000 */
[----:B------:R-:W-:Y:S02]  /*0a20*/  SEL R33, R33, RZ, P2 ;  /* 0x000000ff21217207 */ /* 0x000fe40001000000 */
[----:B------:R-:W-:-:S09]  /*0a30*/  SEL R24, R24, RZ, P2 ;  /* 0x000000ff18187207 */ /* 0x000fd20001000000 */
[----:B------:R-:W-:Y:S01]  /*0a40*/  @!P6 FMUL R26, R26, R33 ;  /* 0x000000211a1ae220 */ /* 0x000fe20000400000 */
[----:B------:R-:W-:Y:S02]  /*0a50*/  FSETP.GT.AND P6, PT, R24, RZ, PT ;  /* 0x000000ff1800720b */ /* 0x000fe40003fc4000 */
[----:B------:R-:W-:Y:S02]  /*0a60*/  SEL R25, R32, RZ, P2 ;  /* 0x000000ff20197207 */ /* 0x000fe40001000000 */
[----:B------:R-:W-:Y:S01]  /*0a70*/  SEL R32, R23, RZ, P5 ;  /* 0x000000ff17207207 */ /* 0x000fe20002800000 */
[----:B------:R-:W0:Y:S01]  /*0a80*/  S2UR UR5, SR_CgaCtaId ;  /* 0x00000000000579c3 */ /* 0x000e220000008800 */
[----:B------:R-:W-:-:S07]  /*0a90*/  SEL R23, R22, RZ, P5 ;  /* 0x000000ff16177207 */ /* 0x000fce0002800000 */
[----:B------:R-:W-:Y:S01]  /*0aa0*/  @!P6 FMUL R24, R24, R25 ;  /* 0x000000191818e220 */ /* 0x000fe20000400000 */
[----:B------:R-:W-:Y:S02]  /*0ab0*/  FSETP.GT.AND P6, PT, R32, RZ, PT ;  /* 0x000000ff2000720b */ /* 0x000fe40003fc4000 */
[----:B------:R-:W-:Y:S02]  /*0ac0*/  SEL R31, R31, RZ, P5 ;  /* 0x000000ff1f1f7207 */ /* 0x000fe40002800000 */
[----:B---3--:R-:W-:Y:S02]  /*0ad0*/  SEL R25, R18, RZ, P5 ;  /* 0x000000ff12197207 */ /* 0x008fe40002800000 */
[----:B------:R-:W-:Y:S02]  /*0ae0*/  SEL R22, R19, RZ, P5 ;  /* 0x000000ff13167207 */ /* 0x000fe40002800000 */
[----:B------:R-:W-:Y:S02]  /*0af0*/  SEL R30, R30, RZ, P5 ;  /* 0x000000ff1e1e7207 */ /* 0x000fe40002800000 */
[----:B------:R-:W-:-:S03]  /*0b00*/  FSETP.GT.AND P5, PT, R23, RZ, PT ;  /* 0x000000ff1700720b */ /* 0x000fc60003fa4000 */
[----:B------:R-:W-:Y:S01]  /*0b10*/  @!P6 FMUL R32, R32, R31 ;  /* 0x0000001f2020e220 */ /* 0x000fe20000400000 */
[----:B------:R-:W-:Y:S01]  /*0b20*/  ISETP.GE.AND P6, PT, R36, 0x80, PT ;  /* 0x000000802400780c */ /* 0x000fe20003fc6270 */
[----:B------:R-:W1:Y:S01]  /*0b30*/  MUFU.RCP R35, R35 ;  /* 0x0000002300237308 */ /* 0x000e620000001000 */
[----:B------:R-:W-:Y:S01]  /*0b40*/  IMAD.SHL.U32 R19, R2, 0x10, RZ ;  /* 0x0000001002137824 */ /* 0x000fe200078e00ff */
[----:B------:R-:W-:Y:S01]  /*0b50*/  UMOV UR4, 0x400 ;  /* 0x0000040000047882 */ /* 0x000fe20000000000 */
[----:B------:R-:W-:Y:S02]  /*0b60*/  SHF.R.U32.HI R18, RZ, 0x2, R2 ;  /* 0x00000002ff127819 */ /* 0x000fe40000011602 */
[----:B------:R-:W-:-:S03]  /*0b70*/  SEL R14, R14, RZ, P4 ;  /* 0x000000ff0e0e7207 */ /* 0x000fc60002000000 */
[----:B------:R-:W-:Y:S01]  /*0b80*/  @!P5 FMUL R23, R23, R30 ;  /* 0x0000001e1717d220 */ /* 0x000fe20000400000 */
[----:B------:R-:W-:Y:S01]  /*0b90*/  SEL R30, R21, RZ, P2 ;  /* 0x000000ff151e7207 */ /* 0x000fe20001000000 */
[----:B0-----:R-:W-:Y:S02]  /*0ba0*/  UPRMT UR4, UR5, 0x654, UR4 ;  /* 0x0000065405047896 */ /* 0x001fe40008000004 */
[----:B------:R-:W-:Y:S01]  /*0bb0*/  @P6 FFMA R14, R34, R23, R25 ;  /* 0x00000017220e6223 */ /* 0x000fe20000000019 */
[----:B------:R-:W-:Y:S01]  /*0bc0*/  SEL R17, R17, RZ, P3 ;  /* 0x000000ff11117207 */ /* 0x000fe20001800000 */
[----:B------:R-:W-:Y:S01]  /*0bd0*/  @P6 FFMA R17, R5, R26, R30 ;  /* 0x0000001a05116223 */ /* 0x000fe2000000001e */
[----:B------:R-:W-:Y:S01]  /*0be0*/  LOP3.LUT R18, R18, 0x10, RZ, 0xc0, !PT ;  /* 0x0000001012127812 */ /* 0x000fe200078ec0ff */
[----:B------:R-:W-:Y:S01]  /*0bf0*/  FADD R5, R14, -R6 ;  /* 0x800000060e057221 */ /* 0x000fe20000000000 */
[----:B------:R-:W-:Y:S02]  /*0c00*/  LOP3.LUT R19, R19, 0x7f0, RZ, 0xc0, !PT ;  /* 0x000007f013137812 */ /* 0x000fe400078ec0ff */
[----:B------:R-:W-:-:S02]  /*0c10*/  SEL R20, R20, RZ, P2 ;  /* 0x000000ff14147207 */ /* 0x000fc40001000000 */
[----:B------:R-:W-:Y:S01]  /*0c20*/  SEL R15, R15, RZ, P4 ;  /* 0x000000ff0f0f7207 */ /* 0x000fe20002000000 */
[----:B------:R-:W-:Y:S01]  /*0c30*/  @P6 FFMA R15, R29, R32, R22 ;  /* 0x000000201d0f6223 */ /* 0x000fe20000000016 */
[----:B------:R-:W-:Y:S01]  /*0c40*/  IADD3 R18, R19, UR4, R18 ;  /* 0x0000000413127c10 */ /* 0x000fe2000fffe012 */
[----:B------:R-:W-:Y:S01]  /*0c50*/  FMUL R23, R28, R5 ;  /* 0x000000051c177220 */ /* 0x000fe20000400000 */
[----:B------:R-:W-:Y:S01]  /*0c60*/  SEL R16, R16, RZ, P3 ;  /* 0x000000ff10107207 */ /* 0x000fe20001800000 */
[----:B------:R-:W-:Y:S01]  /*0c70*/  @P6 FFMA R16, R27, R24, R20 ;  /* 0x000000181b106223 */ /* 0x000fe20000000014 */
[--C-:B------:R-:W-:Y:S01]  /*0c80*/  FADD R19, R15, -R7.reuse ;  /* 0x800000070f137221 */ /* 0x100fe20000000000 */
[----:B-1----:R-:W-:Y:S01]  /*0c90*/  FMUL R4, R35, R4 ;  /* 0x0000000423047220 */ /* 0x002fe20000400000 */
[----:B------:R-:W-:Y:S01]  /*0ca0*/  FADD R7, R17, -R7 ;  /* 0x8000000711077221 */ /* 0x000fe20000000000 */
[----:B------:R-:W-:Y:S02]  /*0cb0*/  IMAD.SHL.U32 R5, R2, 0x4, RZ ;  /* 0x0000000402057824 */ /* 0x000fe400078e00ff */
[----:B------:R-:W-:Y:S01]  /*0cc0*/  FADD R21, R16, -R6 ;  /* 0x8000000610157221 */ /* 0x000fe20000000000 */
[C---:B------:R-:W-:Y:S01]  /*0cd0*/  FMUL R20, R4.reuse, R19 ;  /* 0x0000001304147220 */ /* 0x040fe20000400000 */
[----:B------:R-:W-:Y:S01]  /*0ce0*/  FMUL R6, R4, R7 ;  /* 0x0000000704067220 */ /* 0x000fe20000400000 */
[----:B------:R-:W-:-:S02]  /*0cf0*/  LOP3.LUT R7, R5, 0xfc, RZ, 0xc0, !PT ;  /* 0x000000fc05077812 */ /* 0x000fc400078ec0ff */
[----:B------:R-:W0:Y:S01]  /*0d00*/  LDC.64 R4, c[0x0][0x260] ;  /* 0x00009800ff047b82 */ /* 0x000e220000000a00 */
[----:B------:R-:W-:Y:S01]  /*0d10*/  FMUL R21, R28, R21 ;  /* 0x000000151c157220 */ /* 0x000fe20000400000 */
[----:B------:R-:W-:Y:S01]  /*0d20*/  LOP3.LUT R19, R2, 0x7f, RZ, 0xc0, !PT ;  /* 0x0000007f02137812 */ /* 0x000fe200078ec0ff */
[-CC-:B------:R-:W-:Y:S01]  /*0d30*/  FFMA R23, R23, R8.reuse, R10.reuse ;  /* 0x0000000817177223 */ /* 0x180fe2000000000a */
[-CC-:B------:R-:W-:Y:S01]  /*0d40*/  FFMA R20, R20, R9.reuse, R11.reuse ;  /* 0x0000000914147223 */ /* 0x180fe2000000000b */
[----:B------:R-:W-:Y:S01]  /*0d50*/  FFMA R21, R21, R8, R10 ;  /* 0x0000000815157223 */ /* 0x000fe2000000000a */
[----:B------:R-:W-:Y:S01]  /*0d60*/  FFMA R6, R6, R9, R11 ;  /* 0x0000000906067223 */ /* 0x000fe2000000000b */
[----:B------:R-:W-:Y:S02]  /*0d70*/  PRMT R25, R19, 0x6540, R0 ;  /* 0x0000654013197816 */ /* 0x000fe40000000000 */
[----:B------:R-:W-:Y:S02]  /*0d80*/  ISETP.NE.AND P1, PT, R37, RZ, PT ;  /* 0x000000ff2500720c */ /* 0x000fe40003f25270 */
[----:B------:R-:W-:-:S02]  /*0d90*/  FSETP.GT.AND P5, PT, R23, RZ, PT ;  /* 0x000000ff1700720b */ /* 0x000fc40003fa4000 */
[----:B------:R-:W-:Y:S02]  /*0da0*/  FSETP.GT.AND P2, PT, R20, RZ, PT ;  /* 0x000000ff1400720b */ /* 0x000fe40003f44000 */
[----:B------:R-:W-:Y:S02]  /*0db0*/  FSETP.GT.AND P3, PT, R21, RZ, PT ;  /* 0x000000ff1500720b */ /* 0x000fe40003f64000 */
[----:B------:R-:W-:Y:S01]  /*0dc0*/  FSETP.GT.AND P4, PT, R6, RZ, PT ;  /* 0x000000ff0600720b */ /* 0x000fe20003f84000 */
[----:B------:R-:W-:Y:S01]  /*0dd0*/  IMAD R8, R3, 0x80, R36 ;  /* 0x0000008003087824 */ /* 0x000fe200078e0224 */
[----:B------:R-:W-:Y:S02]  /*0de0*/  SHF.R.U32.HI R22, RZ, 0x6, R2 ;  /* 0x00000006ff167819 */ /* 0x000fe40000011602 */
[----:B------:R-:W-:Y:S01]  /*0df0*/  PRMT R2, R7, 0x6540, R0 ;  /* 0x0000654007027816 */ /* 0x000fe20000000000 */
[----:B------:R-:W-:Y:S01]  /*0e00*/  IMAD R0, R25, 0x80, R36 ;  /* 0x0000008019007824 */ /* 0x000fe200078e0224 */
[----:B------:R-:W-:-:S02]  /*0e10*/  ISETP.LT.AND P1, PT, R36, 0x100, !P1 ;  /* 0x000001002400780c */ /* 0x000fc40004f21270 */
[----:B------:R-:W-:Y:S01]  /*0e20*/  ISETP.LT.AND P0, PT, R36, 0x100, !P0 ;  /* 0x000001002400780c */ /* 0x000fe20004701270 */
[----:B------:R-:W-:Y:S01]  /*0e30*/  IMAD R9, R25, 0x80, R0 ;  /* 0x0000008019097824 */ /* 0x000fe200078e0200 */
[----:B------:R-:W-:Y:S01]  /*0e40*/  LEA R3, R3, R8, 0x7 ;  /* 0x0000000803037211 */ /* 0x000fe200078e38ff */
[----:B------:R-:W-:Y:S01]  /*0e50*/  @!P5 FMUL R23, R23, R12 ;  /* 0x0000000c1717d220 */ /* 0x000fe20000400000 */
[----:B------:R-:W-:Y:S01]  /*0e60*/  LEA R0, R19, UR4, 0x2 ;  /* 0x0000000413007c11 */ /* 0x000fe2000f8e10ff */
[----:B0-----:R-:W-:-:S04]  /*0e70*/  IMAD.WIDE R8, R9, 0x4, R4 ;  /* 0x0000000409087825 */ /* 0x001fc800078e0204 */
[-C--:B------:R-:W-:Y:S01]  /*0e80*/  @!P2 FMUL R20, R20, R13.reuse ;  /* 0x0000000d1414a220 */ /* 0x080fe20000400000 */
[----:B------:R-:W-:Y:S01]  /*0e90*/  @!P3 FMUL R21, R21, R12 ;  /* 0x0000000c1515b220 */ /* 0x000fe20000400000 */
[----:B------:R-:W-:Y:S01]  /*0ea0*/  @!P4 FMUL R6, R6, R13 ;  /* 0x0000000d0606c220 */ /* 0x000fe20000400000 */
[----:B------:R-:W-:Y:S01]  /*0eb0*/  IMAD.WIDE R4, R3, 0x4, R4 ;  /* 0x0000000403047825 */ /* 0x000fe200078e0204 */
[----:B------:R-:W-:Y:S01]  /*0ec0*/  SGXT.U32 R7, R22, 0x1 ;  /* 0x000000011607781a */ /* 0x000fe20000000000 */
[----:B------:R0:W-:Y:S04]  /*0ed0*/  @P1 STG.E.64 desc[UR6][R8.64], R14 ;  /* 0x0000000e08001986 */ /* 0x0001e8000c101b06 */
[----:B------:R0:W-:Y:S04]  /*0ee0*/  STS [R0], R23 ;  /* 0x0000001700007388 */ /* 0x0001e80000000800 */
[----:B------:R0:W-:Y:S04]  /*0ef0*/  STS [R0+0x410], R20 ;  /* 0x0004101400007388 */ /* 0x0001e80000000800 */
[----:B------:R0:W-:Y:S04]  /*0f00*/  STS [R0+0x200], R21 ;  /* 0x0002001500007388 */ /* 0x0001e80000000800 */
[----:B------:R0:W-:Y:S04]  /*0f10*/  STS [R0+0x610], R6 ;  /* 0x0006100600007388 */ /* 0x0001e80000000800 */
[----:B------:R0:W-:Y:S01]  /*0f20*/  @P0 STG.E.64 desc[UR6][R4.64], R16 ;  /* 0x0000001004000986 */ /* 0x0001e2000c101b06 */
[----:B------:R-:W-:-:S04]  /*0f30*/  LOP3.LUT R7, R36, R7, RZ, 0xfc, !PT ;  /* 0x0000000724077212 */ /* 0x000fc800078efcff */
[----:B------:R-:W-:Y:S01]  /*0f40*/  VIMNMX R10, R2, R7, !PT ;  /* 0x00000007020a7248 */ /* 0x000fe20007fe0100 */
[----:B------:R-:W-:Y:S03]  /*0f50*/  BAR.SYNC.DEFER_BLOCKING 0x0 ;  /* 0x0000000000007b1d */ /* 0x000fe60000010000 */
[----:B------:R-:W-:-:S13]  /*0f60*/  ISETP.GE.AND P5, PT, R10, 0x100, PT ;  /* 0x000001000a00780c */ /* 0x000fda0003fa6270 */
[----:B0-----:R-:W-:Y:S05]  /*0f70*/  @P5 EXIT ;  /* 0x000000000000594d */ /* 0x001fea0003800000 */
[----:B------:R-:W0:Y:S01]  /*0f80*/  LDS.128 R16, [R18] ;  /* 0x0000000012107984 */ /* 0x000e220000000c00 */
[----:B------:R-:W-:Y:S01]  /*0f90*/  SHF.R.S32.HI R3, RZ, 0x1f, R2 ;  /* 0x0000001fff037819 */ /* 0x000fe20000011402 */
[----:B------:R-:W1:Y:S03]  /*0fa0*/  LDC.64 R4, c[0x0][0x268] ;  /* 0x00009a00ff047b82 */ /* 0x000e660000000a00 */
[----:B------:R-:W-:-:S04]  /*0fb0*/  LEA.HI R3, R3, R2, RZ, 0x6 ;  /* 0x0000000203037211 */ /* 0x000fc800078f30ff */
[C---:B------:R-:W-:Y:S01]  /*0fc0*/  LOP3.LUT R9, R3.reuse, 0xffffffc0, RZ, 0xc0, !PT ;  /* 0xffffffc003097812 */ /* 0x040fe200078ec0ff */
[----:B------:R-:W-:-:S04]  /*0fd0*/  IMAD.SHL.U32 R3, R3, 0x100, RZ ;  /* 0x0000010003037824 */ /* 0x000fc800078e00ff */
[----:B------:R-:W-:Y:S01]  /*0fe0*/  IMAD.IADD R2, R2, 0x1, -R9 ;  /* 0x0000000102027824 */ /* 0x000fe200078e0a09 */
[----:B------:R-:W-:-:S03]  /*0ff0*/  LOP3.LUT R3, R3, 0xffffc000, RZ, 0xc0, !PT ;  /* 0xffffc00003037812 */ /* 0x000fc600078ec0ff */
[----:B------:R-:W-:-:S04]  /*1000*/  IMAD R2, R7, 0x40, R2 ;  /* 0x0000004007027824 */ /* 0x000fc800078e0202 */
[----:B------:R-:W-:-:S04]  /*1010*/  IMAD.IADD R3, R2, 0x1, R3 ;  /* 0x0000000102037824 */ /* 0x000fc800078e0203 */
[----:B-1----:R-:W-:-:S05]  /*1020*/  IMAD.WIDE R2, R3, 0x4, R4 ;  /* 0x0000000403027825 */ /* 0x002fca00078e0204 */
[----:B0-----:R-:W-:Y:S01]  /*1030*/  STG.E.128 desc[UR6][R2.64], R16 ;  /* 0x0000001002007986 */ /* 0x001fe2000c101d06 */
[----:B------:R-:W-:Y:S05]  /*1040*/  EXIT ;  /* 0x000000000000794d */ /* 0x000fea0003800000 */
.L_x_0:
[----:B------:R-:W-:-:S00]  /*1050*/  BRA `(.L_x_0) ;  /* 0xfffffffc00fc7947 */ /* 0x000fc0000383ffff */
[----:B------:R-:W-:-:S00]  /*1060*/  NOP ;  /* 0x0000000000007918 */ /* 0x000fc00000000000 */
        /* <DEDUP_REMOVED lines=9> */
.L_x_1:


//--------------------- .nv.global.init           --------------------------
	.section	.nv.global.init,"aw",@progbits
.nv.global.init:
	.type		_$_str,@object
	.size		_$_str,(_$_str_$_2 - _$_str)
_$_str:
        /*0000*/ 	.byte	0x5f, 0x5f, 0x43, 0x55, 0x44, 0x41, 0x5f, 0x46, 0x54, 0x5a, 0x00
	.type		_$_str_$_2,@object
	.size		_$_str_$_2,(.L_1 - _$_str_$_2)
_$_str_$_2:
        /*000b*/ 	.byte	0x5f, 0x5f, 0x43, 0x55, 0x44, 0x41, 0x5f, 0x50, 0x52, 0x45, 0x43, 0x5f, 0x53, 0x51, 0x52, 0x54
        /*001b*/ 	.byte	0x00
.L_1:


//--------------------- .nv.shared.triton_poi_fused__native_batch_norm_legit_no_training__prelu_kernel_cat_32 --------------------------
	.section	.nv.shared.triton_poi_fused__native_batch_norm_legit_no_training__prelu_kernel_cat_32,"aw",@nobits
	.sectionflags	@""
	.align	16
	.zero		1024


//--------------------- .nv.constant0.triton_poi_fused__native_batch_norm_legit_no_training__prelu_kernel_cat_32 --------------------------
	.section	.nv.constant0.triton_poi_fused__native_batch_norm_legit_no_training__prelu_kernel_cat_32,"a",@progbits
	.sectionflags	@""
	.align	4
.nv.constant0.triton_poi_fused__native_batch_norm_legit_no_training__prelu_kernel_cat_32:
	.zero		632
